//
// Generated by NVIDIA NVVM Compiler
//
// Compiler Build ID: CL-36424714
// Cuda compilation tools, release 13.0, V13.0.88
// Based on NVVM 20.0.0
//

.version 9.0
.target sm_100
.address_size 64

	// .globl	_Z8gpu_HeatPdS_i
// _ZZ8Kernel07PdS_iE5sdata has been demoted
.extern .shared .align 16 .b8 sdata[];

.visible .entry _Z8gpu_HeatPdS_i(
	.param .u64 .ptr .align 1 _Z8gpu_HeatPdS_i_param_0,
	.param .u64 .ptr .align 1 _Z8gpu_HeatPdS_i_param_1,
	.param .u32 _Z8gpu_HeatPdS_i_param_2
)
{
	.reg .pred 	%p<8>;
	.reg .b32 	%r<20>;
	.reg .b64 	%rd<16>;
	.reg .b64 	%fd<9>;

	ld.param.u64 	%rd1, [_Z8gpu_HeatPdS_i_param_0];
	ld.param.u64 	%rd2, [_Z8gpu_HeatPdS_i_param_1];
	ld.param.u32 	%r4, [_Z8gpu_HeatPdS_i_param_2];
	mov.u32 	%r5, %ctaid.y;
	mov.u32 	%r6, %ntid.y;
	mov.u32 	%r7, %tid.y;
	mad.lo.s32 	%r8, %r5, %r6, %r7;
	mov.u32 	%r9, %ctaid.x;
	mov.u32 	%r10, %ntid.x;
	mov.u32 	%r11, %tid.x;
	mad.lo.s32 	%r12, %r9, %r10, %r11;
	setp.eq.s32 	%p1, %r8, 0;
	add.s32 	%r13, %r4, -1;
	setp.ge.s32 	%p2, %r8, %r13;
	or.pred  	%p3, %p1, %p2;
	setp.lt.s32 	%p4, %r12, 1;
	or.pred  	%p5, %p4, %p3;
	setp.ge.s32 	%p6, %r12, %r13;
	or.pred  	%p7, %p5, %p6;
	@%p7 bra 	$L__BB0_2;
	cvta.to.global.u64 	%rd3, %rd2;
	cvta.to.global.u64 	%rd4, %rd1;
	mul.lo.s32 	%r14, %r4, %r8;
	cvt.s64.s32 	%rd5, %r14;
	cvt.u64.u32 	%rd6, %r12;
	add.s64 	%rd7, %rd6, %rd5;
	shl.b64 	%rd8, %rd7, 3;
	add.s64 	%rd9, %rd3, %rd8;
	ld.global.f64 	%fd1, [%rd9+-8];
	ld.global.f64 	%fd2, [%rd9+8];
	add.f64 	%fd3, %fd1, %fd2;
	sub.s32 	%r15, %r14, %r4;
	add.s32 	%r16, %r15, %r12;
	mul.wide.s32 	%rd10, %r16, 8;
	add.s64 	%rd11, %rd3, %rd10;
	ld.global.f64 	%fd4, [%rd11];
	add.f64 	%fd5, %fd3, %fd4;
	shl.b32 	%r17, %r4, 1;
	add.s32 	%r18, %r16, %r17;
	mul.wide.s32 	%rd12, %r18, 8;
	add.s64 	%rd13, %rd3, %rd12;
	ld.global.f64 	%fd6, [%rd13];
	add.f64 	%fd7, %fd5, %fd6;
	mul.f64 	%fd8, %fd7, 0d3FD0000000000000;
	add.s32 	%r19, %r14, %r12;
	mul.wide.s32 	%rd14, %r19, 8;
	add.s64 	%rd15, %rd4, %rd14;
	st.global.f64 	[%rd15], %fd8;
$L__BB0_2:
	ret;

}
	// .globl	_Z12gpu_ResidualPdS_S_S_i
.visible .entry _Z12gpu_ResidualPdS_S_S_i(
	.param .u64 .ptr .align 1 _Z12gpu_ResidualPdS_S_S_i_param_0,
	.param .u64 .ptr .align 1 _Z12gpu_ResidualPdS_S_S_i_param_1,
	.param .u64 .ptr .align 1 _Z12gpu_ResidualPdS_S_S_i_param_2,
	.param .u64 .ptr .align 1 _Z12gpu_ResidualPdS_S_S_i_param_3,
	.param .u32 _Z12gpu_ResidualPdS_S_S_i_param_4
)
{
	.reg .pred 	%p<8>;
	.reg .b32 	%r<18>;
	.reg .b64 	%rd<15>;
	.reg .b64 	%fd<5>;

	ld.param.u64 	%rd1, [_Z12gpu_ResidualPdS_S_S_i_param_0];
	ld.param.u64 	%rd2, [_Z12gpu_ResidualPdS_S_S_i_param_1];
	ld.param.u64 	%rd3, [_Z12gpu_ResidualPdS_S_S_i_param_2];
	ld.param.u64 	%rd4, [_Z12gpu_ResidualPdS_S_S_i_param_3];
	ld.param.u32 	%r4, [_Z12gpu_ResidualPdS_S_S_i_param_4];
	mov.u32 	%r5, %ctaid.x;
	mov.u32 	%r6, %ntid.x;
	mov.u32 	%r7, %tid.x;
	mad.lo.s32 	%r8, %r5, %r6, %r7;
	mov.u32 	%r9, %ctaid.y;
	mov.u32 	%r10, %ntid.y;
	mov.u32 	%r11, %tid.y;
	mad.lo.s32 	%r1, %r9, %r10, %r11;
	mul.lo.s32 	%r2, %r4, %r8;
	setp.eq.s32 	%p1, %r8, 0;
	add.s32 	%r12, %r8, -1;
	add.s32 	%r13, %r4, -2;
	mul.lo.s32 	%r3, %r13, %r12;
	add.s32 	%r14, %r4, -1;
	setp.ge.u32 	%p2, %r8, %r14;
	or.pred  	%p3, %p1, %p2;
	setp.eq.s32 	%p4, %r1, 0;
	or.pred  	%p5, %p4, %p3;
	setp.ge.u32 	%p6, %r1, %r14;
	or.pred  	%p7, %p5, %p6;
	@%p7 bra 	$L__BB1_2;
	cvta.to.global.u64 	%rd5, %rd2;
	cvta.to.global.u64 	%rd6, %rd1;
	cvta.to.global.u64 	%rd7, %rd3;
	cvta.to.global.u64 	%rd8, %rd4;
	add.s32 	%r15, %r1, %r3;
	add.s32 	%r16, %r15, -1;
	add.s32 	%r17, %r2, %r1;
	mul.wide.u32 	%rd9, %r17, 8;
	add.s64 	%rd10, %rd5, %rd9;
	ld.global.f64 	%fd1, [%rd10];
	add.s64 	%rd11, %rd6, %rd9;
	ld.global.f64 	%fd2, [%rd11];
	sub.f64 	%fd3, %fd1, %fd2;
	mul.wide.u32 	%rd12, %r16, 8;
	add.s64 	%rd13, %rd7, %rd12;
	st.global.f64 	[%rd13], %fd3;
	mul.f64 	%fd4, %fd3, %fd3;
	add.s64 	%rd14, %rd8, %rd12;
	st.global.f64 	[%rd14], %fd4;
$L__BB1_2:
	ret;

}
	// .globl	_Z8Kernel07PdS_i
.visible .entry _Z8Kernel07PdS_i(
	.param .u64 .ptr .align 1 _Z8Kernel07PdS_i_param_0,
	.param .u64 .ptr .align 1 _Z8Kernel07PdS_i_param_1,
	.param .u32 _Z8Kernel07PdS_i_param_2
)
{
	.reg .pred 	%p<8>;
	.reg .b32 	%r<21>;
	.reg .b64 	%rd<12>;
	.reg .b64 	%fd<30>;
	// demoted variable
	.shared .align 8 .b8 _ZZ8Kernel07PdS_iE5sdata[8192];
	ld.param.u64 	%rd2, [_Z8Kernel07PdS_i_param_0];
	ld.param.u64 	%rd3, [_Z8Kernel07PdS_i_param_1];
	ld.param.u32 	%r12, [_Z8Kernel07PdS_i_param_2];
	mov.u32 	%r1, %tid.x;
	mov.u32 	%r2, %ctaid.x;
	mov.u32 	%r20, %ntid.x;
	shl.b32 	%r4, %r20, 1;
	mad.lo.s32 	%r19, %r4, %r2, %r1;
	shl.b32 	%r13, %r1, 3;
	mov.u32 	%r14, _ZZ8Kernel07PdS_iE5sdata;
	add.s32 	%r6, %r14, %r13;
	mov.b64 	%rd4, 0;
	st.shared.u64 	[%r6], %rd4;
	setp.ge.u32 	%p1, %r19, %r12;
	@%p1 bra 	$L__BB2_4;
	cvta.to.global.u64 	%rd1, %rd2;
	mov.u32 	%r15, %nctaid.x;
	mul.lo.s32 	%r7, %r4, %r15;
	mov.f64 	%fd29, 0d0000000000000000;
$L__BB2_2:
	mul.wide.u32 	%rd5, %r19, 8;
	add.s64 	%rd6, %rd1, %rd5;
	ld.global.f64 	%fd4, [%rd6];
	add.s32 	%r16, %r19, %r20;
	mul.wide.u32 	%rd7, %r16, 8;
	add.s64 	%rd8, %rd1, %rd7;
	ld.global.f64 	%fd5, [%rd8];
	add.f64 	%fd6, %fd4, %fd5;
	add.f64 	%fd29, %fd29, %fd6;
	add.s32 	%r19, %r19, %r7;
	setp.lt.u32 	%p2, %r19, %r12;
	@%p2 bra 	$L__BB2_2;
	st.shared.f64 	[%r6], %fd29;
$L__BB2_4:
	bar.sync 	0;
	setp.lt.u32 	%p3, %r20, 66;
	@%p3 bra 	$L__BB2_8;
$L__BB2_5:
	shr.u32 	%r11, %r20, 1;
	setp.ge.u32 	%p4, %r1, %r11;
	@%p4 bra 	$L__BB2_7;
	shl.b32 	%r17, %r11, 3;
	add.s32 	%r18, %r6, %r17;
	ld.shared.f64 	%fd7, [%r18];
	ld.shared.f64 	%fd8, [%r6];
	add.f64 	%fd9, %fd7, %fd8;
	st.shared.f64 	[%r6], %fd9;
$L__BB2_7:
	bar.sync 	0;
	setp.gt.u32 	%p5, %r20, 131;
	mov.u32 	%r20, %r11;
	@%p5 bra 	$L__BB2_5;
$L__BB2_8:
	setp.gt.u32 	%p6, %r1, 31;
	@%p6 bra 	$L__BB2_11;
	ld.volatile.shared.f64 	%fd10, [%r6+256];
	ld.volatile.shared.f64 	%fd11, [%r6];
	add.f64 	%fd12, %fd10, %fd11;
	st.volatile.shared.f64 	[%r6], %fd12;
	ld.volatile.shared.f64 	%fd13, [%r6+128];
	ld.volatile.shared.f64 	%fd14, [%r6];
	add.f64 	%fd15, %fd13, %fd14;
	st.volatile.shared.f64 	[%r6], %fd15;
	ld.volatile.shared.f64 	%fd16, [%r6+64];
	ld.volatile.shared.f64 	%fd17, [%r6];
	add.f64 	%fd18, %fd16, %fd17;
	st.volatile.shared.f64 	[%r6], %fd18;
	ld.volatile.shared.f64 	%fd19, [%r6+32];
	ld.volatile.shared.f64 	%fd20, [%r6];
	add.f64 	%fd21, %fd19, %fd20;
	st.volatile.shared.f64 	[%r6], %fd21;
	ld.volatile.shared.f64 	%fd22, [%r6+16];
	ld.volatile.shared.f64 	%fd23, [%r6];
	add.f64 	%fd24, %fd22, %fd23;
	st.volatile.shared.f64 	[%r6], %fd24;
	ld.volatile.shared.f64 	%fd25, [%r6+8];
	ld.volatile.shared.f64 	%fd26, [%r6];
	add.f64 	%fd27, %fd25, %fd26;
	st.volatile.shared.f64 	[%r6], %fd27;
	setp.ne.s32 	%p7, %r1, 0;
	@%p7 bra 	$L__BB2_11;
	ld.shared.f64 	%fd28, [_ZZ8Kernel07PdS_iE5sdata];
	cvta.to.global.u64 	%rd9, %rd3;
	mul.wide.u32 	%rd10, %r2, 8;
	add.s64 	%rd11, %rd9, %rd10;
	st.global.f64 	[%rd11], %fd28;
$L__BB2_11:
	ret;

}
	// .globl	_Z17finalReduceKernelPdS_i
.visible .entry _Z17finalReduceKernelPdS_i(
	.param .u64 .ptr .align 1 _Z17finalReduceKernelPdS_i_param_0,
	.param .u64 .ptr .align 1 _Z17finalReduceKernelPdS_i_param_1,
	.param .u32 _Z17finalReduceKernelPdS_i_param_2
)
{
	.reg .pred 	%p<6>;
	.reg .b32 	%r<12>;
	.reg .b64 	%rd<7>;
	.reg .b64 	%fd<9>;

	ld.param.u64 	%rd1, [_Z17finalReduceKernelPdS_i_param_0];
	ld.param.u64 	%rd2, [_Z17finalReduceKernelPdS_i_param_1];
	ld.param.u32 	%r6, [_Z17finalReduceKernelPdS_i_param_2];
	mov.u32 	%r1, %tid.x;
	setp.ge.u32 	%p1, %r1, %r6;
	mov.f64 	%fd8, 0d0000000000000000;
	@%p1 bra 	$L__BB3_2;
	cvta.to.global.u64 	%rd3, %rd1;
	mul.wide.u32 	%rd4, %r1, 8;
	add.s64 	%rd5, %rd3, %rd4;
	ld.global.f64 	%fd8, [%rd5];
$L__BB3_2:
	shl.b32 	%r7, %r1, 3;
	mov.u32 	%r8, sdata;
	add.s32 	%r2, %r8, %r7;
	st.shared.f64 	[%r2], %fd8;
	bar.sync 	0;
	mov.u32 	%r11, %ntid.x;
	setp.lt.u32 	%p2, %r11, 2;
	@%p2 bra 	$L__BB3_6;
$L__BB3_3:
	shr.u32 	%r5, %r11, 1;
	setp.ge.u32 	%p3, %r1, %r5;
	@%p3 bra 	$L__BB3_5;
	shl.b32 	%r9, %r5, 3;
	add.s32 	%r10, %r2, %r9;
	ld.shared.f64 	%fd4, [%r10];
	ld.shared.f64 	%fd5, [%r2];
	add.f64 	%fd6, %fd4, %fd5;
	st.shared.f64 	[%r2], %fd6;
$L__BB3_5:
	bar.sync 	0;
	setp.gt.u32 	%p4, %r11, 3;
	mov.u32 	%r11, %r5;
	@%p4 bra 	$L__BB3_3;
$L__BB3_6:
	setp.ne.s32 	%p5, %r1, 0;
	@%p5 bra 	$L__BB3_8;
	ld.shared.f64 	%fd7, [sdata];
	cvta.to.global.u64 	%rd6, %rd2;
	st.global.f64 	[%rd6], %fd7;
$L__BB3_8:
	ret;

}


// ===== COMPILED SASS (sm_100) =====

	.target	sm_100

	.elftype	@"ET_EXEC"


//--------------------- .note.nv.tkinfo           --------------------------
	.section	.note.nv.tkinfo,"",@"SHT_NOTE"
	.sectionflags	@"SHF_NOTE_NV_TKINFO"
	.tkinfo
        /*0018*/ 	.word	0x00000002
        /*0030*/ 	.string	""
        /*0030*/ 	.string	"ptxas"
        /*0030*/ 	.string	"Cuda compilation tools, release 13.0, V13.0.88"
        /*0030*/ 	.string	"Build cuda_13.0.r13.0/compiler.36424714_0"
        /*0030*/ 	.string	"-arch sm_100 -m 64 "



//--------------------- .note.nv.cuinfo           --------------------------
	.section	.note.nv.cuinfo,"",@"SHT_NOTE"
	.sectionflags	@"SHF_NOTE_NV_CUINFO"
        /*0018*/ 	.short	0x0002
        /*001a*/ 	.short	0x0064
        /*001c*/ 	.short	0x0082
	.zero		2


//--------------------- .nv.info                  --------------------------
	.section	.nv.info,"",@"SHT_CUDA_INFO"
	.align	4


	//----- nvinfo : EIATTR_REGCOUNT
	.align		4
        /*0000*/ 	.byte	0x04, 0x2f
        /*0002*/ 	.short	(.L_1 - .L_0)
	.align		4
.L_0:
        /*0004*/ 	.word	index@(_Z8gpu_HeatPdS_i)
        /*0008*/ 	.word	0x00000012


	//----- nvinfo : EIATTR_FRAME_SIZE
	.align		4
.L_1:
        /*000c*/ 	.byte	0x04, 0x11
        /*000e*/ 	.short	(.L_3 - .L_2)
	.align		4
.L_2:
        /*0010*/ 	.word	index@(_Z8gpu_HeatPdS_i)
        /*0014*/ 	.word	0x00000000


	//----- nvinfo : EIATTR_REGCOUNT
	.align		4
.L_3:
        /*0018*/ 	.byte	0x04, 0x2f
        /*001a*/ 	.short	(.L_5 - .L_4)
	.align		4
.L_4:
        /*001c*/ 	.word	index@(_Z12gpu_ResidualPdS_S_S_i)
        /*0020*/ 	.word	0x00000012


	//----- nvinfo : EIATTR_FRAME_SIZE
	.align		4
.L_5:
        /*0024*/ 	.byte	0x04, 0x11
        /*0026*/ 	.short	(.L_7 - .L_6)
	.align		4
.L_6:
        /*0028*/ 	.word	index@(_Z12gpu_ResidualPdS_S_S_i)
        /*002c*/ 	.word	0x00000000


	//----- nvinfo : EIATTR_REGCOUNT
	.align		4
.L_7:
        /*0030*/ 	.byte	0x04, 0x2f
        /*0032*/ 	.short	(.L_9 - .L_8)
	.align		4
.L_8:
        /*0034*/ 	.word	index@(_Z8Kernel07PdS_i)
        /*0038*/ 	.word	0x00000013


	//----- nvinfo : EIATTR_FRAME_SIZE
	.align		4
.L_9:
        /*003c*/ 	.byte	0x04, 0x11
        /*003e*/ 	.short	(.L_11 - .L_10)
	.align		4
.L_10:
        /*0040*/ 	.word	index@(_Z8Kernel07PdS_i)
        /*0044*/ 	.word	0x00000000


	//----- nvinfo : EIATTR_REGCOUNT
	.align		4
.L_11:
        /*0048*/ 	.byte	0x04, 0x2f
        /*004a*/ 	.short	(.L_13 - .L_12)
	.align		4
.L_12:
        /*004c*/ 	.word	index@(_Z17finalReduceKernelPdS_i)
        /*0050*/ 	.word	0x0000000c


	//----- nvinfo : EIATTR_FRAME_SIZE
	.align		4
.L_13:
        /*0054*/ 	.byte	0x04, 0x11
        /*0056*/ 	.short	(.L_15 - .L_14)
	.align		4
.L_14:
        /*0058*/ 	.word	index@(_Z17finalReduceKernelPdS_i)
        /*005c*/ 	.word	0x00000000


	//----- nvinfo : EIATTR_MIN_STACK_SIZE
	.align		4
.L_15:
        /*0060*/ 	.byte	0x04, 0x12
        /*0062*/ 	.short	(.L_17 - .L_16)
	.align		4
.L_16:
        /*0064*/ 	.word	index@(_Z17finalReduceKernelPdS_i)
        /*0068*/ 	.word	0x00000000


	//----- nvinfo : EIATTR_MIN_STACK_SIZE
	.align		4
.L_17:
        /*006c*/ 	.byte	0x04, 0x12
        /*006e*/ 	.short	(.L_19 - .L_18)
	.align		4
.L_18:
        /*0070*/ 	.word	index@(_Z8Kernel07PdS_i)
        /*0074*/ 	.word	0x00000000


	//----- nvinfo : EIATTR_MIN_STACK_SIZE
	.align		4
.L_19:
        /*0078*/ 	.byte	0x04, 0x12
        /*007a*/ 	.short	(.L_21 - .L_20)
	.align		4
.L_20:
        /*007c*/ 	.word	index@(_Z12gpu_ResidualPdS_S_S_i)
        /*0080*/ 	.word	0x00000000


	//----- nvinfo : EIATTR_MIN_STACK_SIZE
	.align		4
.L_21:
        /*0084*/ 	.byte	0x04, 0x12
        /*0086*/ 	.short	(.L_23 - .L_22)
	.align		4
.L_22:
        /*0088*/ 	.word	index@(_Z8gpu_HeatPdS_i)
        /*008c*/ 	.word	0x00000000
.L_23:


//--------------------- .nv.compat                --------------------------
	.section	.nv.compat,"",@"SHT_CUDA_COMPAT_INFO"
	.align	4
        /*0000*/ 	.byte	0x02, 0x09, 0x00, 0x00, 0x02, 0x02, 0x01, 0x00, 0x02, 0x05, 0x05, 0x00, 0x03, 0x07, 0x01, 0x01
        /*0010*/ 	.byte	0x02, 0x03, 0x00, 0x00, 0x02, 0x06, 0x01, 0x00, 0x04, 0x0b, 0x08, 0x00, 0x01, 0x00, 0x00, 0x00
        /*0020*/ 	.byte	0x00, 0x00, 0x00, 0x00


//--------------------- .nv.info._Z17finalReduceKernelPdS_i --------------------------
	.section	.nv.info._Z17finalReduceKernelPdS_i,"",@"SHT_CUDA_INFO"
	.sectionflags	@""
	.align	4


	//----- nvinfo : EIATTR_CUDA_API_VERSION
	.align		4
        /*0000*/ 	.byte	0x04, 0x37
        /*0002*/ 	.short	(.L_25 - .L_24)
.L_24:
        /*0004*/ 	.word	0x00000082


	//----- nvinfo : EIATTR_KPARAM_INFO
	.align		4
.L_25:
        /*0008*/ 	.byte	0x04, 0x17
        /*000a*/ 	.short	(.L_27 - .L_26)
.L_26:
        /*000c*/ 	.word	0x00000000
        /*0010*/ 	.short	0x0002
        /*0012*/ 	.short	0x0010
        /*0014*/ 	.byte	0x00, 0xf0, 0x11, 0x00


	//----- nvinfo : EIATTR_KPARAM_INFO
	.align		4
.L_27:
        /*0018*/ 	.byte	0x04, 0x17
        /*001a*/ 	.short	(.L_29 - .L_28)
.L_28:
        /*001c*/ 	.word	0x00000000
        /*0020*/ 	.short	0x0001
        /*0022*/ 	.short	0x0008
        /*0024*/ 	.byte	0x00, 0xf5, 0x21, 0x00


	//----- nvinfo : EIATTR_KPARAM_INFO
	.align		4
.L_29:
        /*0028*/ 	.byte	0x04, 0x17
        /*002a*/ 	.short	(.L_31 - .L_30)
.L_30:
        /*002c*/ 	.word	0x00000000
        /*0030*/ 	.short	0x0000
        /*0032*/ 	.short	0x0000
        /*0034*/ 	.byte	0x00, 0xf5, 0x21, 0x00


	//----- nvinfo : EIATTR_SPARSE_MMA_MASK
	.align		4
.L_31:
        /*0038*/ 	.byte	0x03, 0x50
        /*003a*/ 	.short	0x0000


	//----- nvinfo : EIATTR_MAXREG_COUNT
	.align		4
        /*003c*/ 	.byte	0x03, 0x1b
        /*003e*/ 	.short	0x00ff


	//----- nvinfo : EIATTR_NUM_BARRIERS
	.align		4
        /*0040*/ 	.byte	0x02, 0x4c
        /*0042*/ 	.byte	0x01
	.zero		1


	//----- nvinfo : EIATTR_MERCURY_ISA_VERSION
	.align		4
        /*0044*/ 	.byte	0x03, 0x5f
        /*0046*/ 	.short	0x0101


	//----- nvinfo : EIATTR_VRC_CTA_INIT_COUNT
	.align		4
        /*0048*/ 	.byte	0x02, 0x4a
	.zero		1
	.zero		1


	//----- nvinfo : EIATTR_EXIT_INSTR_OFFSETS
	.align		4
        /*004c*/ 	.byte	0x04, 0x1c
        /*004e*/ 	.short	(.L_33 - .L_32)


	//   ....[0]....
.L_32:
        /*0050*/ 	.word	0x000001f0


	//   ....[1]....
        /*0054*/ 	.word	0x00000260


	//----- nvinfo : EIATTR_CBANK_PARAM_SIZE
	.align		4
.L_33:
        /*0058*/ 	.byte	0x03, 0x19
        /*005a*/ 	.short	0x0014


	//----- nvinfo : EIATTR_PARAM_CBANK
	.align		4
        /*005c*/ 	.byte	0x04, 0x0a
        /*005e*/ 	.short	(.L_35 - .L_34)
	.align		4
.L_34:
        /*0060*/ 	.word	index@(.nv.constant0._Z17finalReduceKernelPdS_i)
        /*0064*/ 	.short	0x0380
        /*0066*/ 	.short	0x0014


	//----- nvinfo : EIATTR_SW_WAR
	.align		4
.L_35:
        /*0068*/ 	.byte	0x04, 0x36
        /*006a*/ 	.short	(.L_37 - .L_36)
.L_36:
        /*006c*/ 	.word	0x00000008
.L_37:


//--------------------- .nv.info._Z8Kernel07PdS_i --------------------------
	.section	.nv.info._Z8Kernel07PdS_i,"",@"SHT_CUDA_INFO"
	.sectionflags	@""
	.align	4


	//----- nvinfo : EIATTR_CUDA_API_VERSION
	.align		4
        /*0000*/ 	.byte	0x04, 0x37
        /*0002*/ 	.short	(.L_39 - .L_38)
.L_38:
        /*0004*/ 	.word	0x00000082


	//----- nvinfo : EIATTR_KPARAM_INFO
	.align		4
.L_39:
        /*0008*/ 	.byte	0x04, 0x17
        /*000a*/ 	.short	(.L_41 - .L_40)
.L_40:
        /*000c*/ 	.word	0x00000000
        /*0010*/ 	.short	0x0002
        /*0012*/ 	.short	0x0010
        /*0014*/ 	.byte	0x00, 0xf0, 0x11, 0x00


	//----- nvinfo : EIATTR_KPARAM_INFO
	.align		4
.L_41:
        /*0018*/ 	.byte	0x04, 0x17
        /*001a*/ 	.short	(.L_43 - .L_42)
.L_42:
        /*001c*/ 	.word	0x00000000
        /*0020*/ 	.short	0x0001
        /*0022*/ 	.short	0x0008
        /*0024*/ 	.byte	0x00, 0xf5, 0x21, 0x00


	//----- nvinfo : EIATTR_KPARAM_INFO
	.align		4
.L_43:
        /*0028*/ 	.byte	0x04, 0x17
        /*002a*/ 	.short	(.L_45 - .L_44)
.L_44:
        /*002c*/ 	.word	0x00000000
        /*0030*/ 	.short	0x0000
        /*0032*/ 	.short	0x0000
        /*0034*/ 	.byte	0x00, 0xf5, 0x21, 0x00


	//----- nvinfo : EIATTR_SPARSE_MMA_MASK
	.align		4
.L_45:
        /*0038*/ 	.byte	0x03, 0x50
        /*003a*/ 	.short	0x0000


	//----- nvinfo : EIATTR_MAXREG_COUNT
	.align		4
        /*003c*/ 	.byte	0x03, 0x1b
        /*003e*/ 	.short	0x00ff


	//----- nvinfo : EIATTR_NUM_BARRIERS
	.align		4
        /*0040*/ 	.byte	0x02, 0x4c
        /*0042*/ 	.byte	0x01
	.zero		1


	//----- nvinfo : EIATTR_MERCURY_ISA_VERSION
	.align		4
        /*0044*/ 	.byte	0x03, 0x5f
        /*0046*/ 	.short	0x0101


	//----- nvinfo : EIATTR_VRC_CTA_INIT_COUNT
	.align		4
        /*0048*/ 	.byte	0x02, 0x4a
	.zero		1
	.zero		1


	//----- nvinfo : EIATTR_EXIT_INSTR_OFFSETS
	.align		4
        /*004c*/ 	.byte	0x04, 0x1c
        /*004e*/ 	.short	(.L_47 - .L_46)


	//   ....[0]....
.L_46:
        /*0050*/ 	.word	0x00000330


	//   ....[1]....
        /*0054*/ 	.word	0x000004d0


	//   ....[2]....
        /*0058*/ 	.word	0x00000550


	//----- nvinfo : EIATTR_CRS_STACK_SIZE
	.align		4
.L_47:
        /*005c*/ 	.byte	0x04, 0x1e
        /*005e*/ 	.short	(.L_49 - .L_48)
.L_48:
        /*0060*/ 	.word	0x00000000


	//----- nvinfo : EIATTR_CBANK_PARAM_SIZE
	.align		4
.L_49:
        /*0064*/ 	.byte	0x03, 0x19
        /*0066*/ 	.short	0x0014


	//----- nvinfo : EIATTR_PARAM_CBANK
	.align		4
        /*0068*/ 	.byte	0x04, 0x0a
        /*006a*/ 	.short	(.L_51 - .L_50)
	.align		4
.L_50:
        /*006c*/ 	.word	index@(.nv.constant0._Z8Kernel07PdS_i)
        /*0070*/ 	.short	0x0380
        /*0072*/ 	.short	0x0014


	//----- nvinfo : EIATTR_SW_WAR
	.align		4
.L_51:
        /*0074*/ 	.byte	0x04, 0x36
        /*0076*/ 	.short	(.L_53 - .L_52)
.L_52:
        /*0078*/ 	.word	0x00000008
.L_53:


//--------------------- .nv.info._Z12gpu_ResidualPdS_S_S_i --------------------------
	.section	.nv.info._Z12gpu_ResidualPdS_S_S_i,"",@"SHT_CUDA_INFO"
	.sectionflags	@""
	.align	4


	//----- nvinfo : EIATTR_CUDA_API_VERSION
	.align		4
        /*0000*/ 	.byte	0x04, 0x37
        /*0002*/ 	.short	(.L_55 - .L_54)
.L_54:
        /*0004*/ 	.word	0x00000082


	//----- nvinfo : EIATTR_KPARAM_INFO
	.align		4
.L_55:
        /*0008*/ 	.byte	0x04, 0x17
        /*000a*/ 	.short	(.L_57 - .L_56)
.L_56:
        /*000c*/ 	.word	0x00000000
        /*0010*/ 	.short	0x0004
        /*0012*/ 	.short	0x0020
        /*0014*/ 	.byte	0x00, 0xf0, 0x11, 0x00


	//----- nvinfo : EIATTR_KPARAM_INFO
	.align		4
.L_57:
        /*0018*/ 	.byte	0x04, 0x17
        /*001a*/ 	.short	(.L_59 - .L_58)
.L_58:
        /*001c*/ 	.word	0x00000000
        /*0020*/ 	.short	0x0003
        /*0022*/ 	.short	0x0018
        /*0024*/ 	.byte	0x00, 0xf5, 0x21, 0x00


	//----- nvinfo : EIATTR_KPARAM_INFO
	.align		4
.L_59:
        /*0028*/ 	.byte	0x04, 0x17
        /*002a*/ 	.short	(.L_61 - .L_60)
.L_60:
        /*002c*/ 	.word	0x00000000
        /*0030*/ 	.short	0x0002
        /*0032*/ 	.short	0x0010
        /*0034*/ 	.byte	0x00, 0xf5, 0x21, 0x00


	//----- nvinfo : EIATTR_KPARAM_INFO
	.align		4
.L_61:
        /*0038*/ 	.byte	0x04, 0x17
        /*003a*/ 	.short	(.L_63 - .L_62)
.L_62:
        /*003c*/ 	.word	0x00000000
        /*0040*/ 	.short	0x0001
        /*0042*/ 	.short	0x0008
        /*0044*/ 	.byte	0x00, 0xf5, 0x21, 0x00


	//----- nvinfo : EIATTR_KPARAM_INFO
	.align		4
.L_63:
        /*0048*/ 	.byte	0x04, 0x17
        /*004a*/ 	.short	(.L_65 - .L_64)
.L_64:
        /*004c*/ 	.word	0x00000000
        /*0050*/ 	.short	0x0000
        /*0052*/ 	.short	0x0000
        /*0054*/ 	.byte	0x00, 0xf5, 0x21, 0x00


	//----- nvinfo : EIATTR_SPARSE_MMA_MASK
	.align		4
.L_65:
        /*0058*/ 	.byte	0x03, 0x50
        /*005a*/ 	.short	0x0000


	//----- nvinfo : EIATTR_MAXREG_COUNT
	.align		4
        /*005c*/ 	.byte	0x03, 0x1b
        /*005e*/ 	.short	0x00ff


	//----- nvinfo : EIATTR_MERCURY_ISA_VERSION
	.align		4
        /*0060*/ 	.byte	0x03, 0x5f
        /*0062*/ 	.short	0x0101


	//----- nvinfo : EIATTR_VRC_CTA_INIT_COUNT
	.align		4
        /*0064*/ 	.byte	0x02, 0x4a
	.zero		1
	.zero		1


	//----- nvinfo : EIATTR_EXIT_INSTR_OFFSETS
	.align		4
        /*0068*/ 	.byte	0x04, 0x1c
        /*006a*/ 	.short	(.L_67 - .L_66)


	//   ....[0]....
.L_66:
        /*006c*/ 	.word	0x00000120


	//   ....[1]....
        /*0070*/ 	.word	0x00000240


	//----- nvinfo : EIATTR_CBANK_PARAM_SIZE
	.align		4
.L_67:
        /*0074*/ 	.byte	0x03, 0x19
        /*0076*/ 	.short	0x0024


	//----- nvinfo : EIATTR_PARAM_CBANK
	.align		4
        /*0078*/ 	.byte	0x04, 0x0a
        /*007a*/ 	.short	(.L_69 - .L_68)
	.align		4
.L_68:
        /*007c*/ 	.word	index@(.nv.constant0._Z12gpu_ResidualPdS_S_S_i)
        /*0080*/ 	.short	0x0380
        /*0082*/ 	.short	0x0024


	//----- nvinfo : EIATTR_SW_WAR
	.align		4
.L_69:
        /*0084*/ 	.byte	0x04, 0x36
        /*0086*/ 	.short	(.L_71 - .L_70)
.L_70:
        /*0088*/ 	.word	0x00000008
.L_71:


//--------------------- .nv.info._Z8gpu_HeatPdS_i --------------------------
	.section	.nv.info._Z8gpu_HeatPdS_i,"",@"SHT_CUDA_INFO"
	.sectionflags	@""
	.align	4


	//----- nvinfo : EIATTR_CUDA_API_VERSION
	.align		4
        /*0000*/ 	.byte	0x04, 0x37
        /*0002*/ 	.short	(.L_73 - .L_72)
.L_72:
        /*0004*/ 	.word	0x00000082


	//----- nvinfo : EIATTR_KPARAM_INFO
	.align		4
.L_73:
        /*0008*/ 	.byte	0x04, 0x17
        /*000a*/ 	.short	(.L_75 - .L_74)
.L_74:
        /*000c*/ 	.word	0x00000000
        /*0010*/ 	.short	0x0002
        /*0012*/ 	.short	0x0010
        /*0014*/ 	.byte	0x00, 0xf0, 0x11, 0x00


	//----- nvinfo : EIATTR_KPARAM_INFO
	.align		4
.L_75:
        /*0018*/ 	.byte	0x04, 0x17
        /*001a*/ 	.short	(.L_77 - .L_76)
.L_76:
        /*001c*/ 	.word	0x00000000
        /*0020*/ 	.short	0x0001
        /*0022*/ 	.short	0x0008
        /*0024*/ 	.byte	0x00, 0xf5, 0x21, 0x00


	//----- nvinfo : EIATTR_KPARAM_INFO
	.align		4
.L_77:
        /*0028*/ 	.byte	0x04, 0x17
        /*002a*/ 	.short	(.L_79 - .L_78)
.L_78:
        /*002c*/ 	.word	0x00000000
        /*0030*/ 	.short	0x0000
        /*0032*/ 	.short	0x0000
        /*0034*/ 	.byte	0x00, 0xf5, 0x21, 0x00


	//----- nvinfo : EIATTR_SPARSE_MMA_MASK
	.align		4
.L_79:
        /*0038*/ 	.byte	0x03, 0x50
        /*003a*/ 	.short	0x0000


	//----- nvinfo : EIATTR_MAXREG_COUNT
	.align		4
        /*003c*/ 	.byte	0x03, 0x1b
        /*003e*/ 	.short	0x00ff


	//----- nvinfo : EIATTR_MERCURY_ISA_VERSION
	.align		4
        /*0040*/ 	.byte	0x03, 0x5f
        /*0042*/ 	.short	0x0101


	//----- nvinfo : EIATTR_VRC_CTA_INIT_COUNT
	.align		4
        /*0044*/ 	.byte	0x02, 0x4a
	.zero		1
	.zero		1


	//----- nvinfo : EIATTR_EXIT_INSTR_OFFSETS
	.align		4
        /*0048*/ 	.byte	0x04, 0x1c
        /*004a*/ 	.short	(.L_81 - .L_80)


	//   ....[0]....
.L_80:
        /*004c*/ 	.word	0x000000f0


	//   ....[1]....
        /*0050*/ 	.word	0x00000280


	//----- nvinfo : EIATTR_CBANK_PARAM_SIZE
	.align		4
.L_81:
        /*0054*/ 	.byte	0x03, 0x19
        /*0056*/ 	.short	0x0014


	//----- nvinfo : EIATTR_PARAM_CBANK
	.align		4
        /*0058*/ 	.byte	0x04, 0x0a
        /*005a*/ 	.short	(.L_83 - .L_82)
	.align		4
.L_82:
        /*005c*/ 	.word	index@(.nv.constant0._Z8gpu_HeatPdS_i)
        /*0060*/ 	.short	0x0380
        /*0062*/ 	.short	0x0014


	//----- nvinfo : EIATTR_SW_WAR
	.align		4
.L_83:
        /*0064*/ 	.byte	0x04, 0x36
        /*0066*/ 	.short	(.L_85 - .L_84)
.L_84:
        /*0068*/ 	.word	0x00000008
.L_85:


//--------------------- .nv.callgraph             --------------------------
	.section	.nv.callgraph,"",@"SHT_CUDA_CALLGRAPH"
	.align	4
	.sectionentsize	8
	.align		4
        /*0000*/ 	.word	0x00000000
	.align		4
        /*0004*/ 	.word	0xffffffff
	.align		4
        /*0008*/ 	.word	0x00000000
	.align		4
        /*000c*/ 	.word	0xfffffffe
	.align		4
        /*0010*/ 	.word	0x00000000
	.align		4
        /*0014*/ 	.word	0xfffffffd
	.align		4
        /*0018*/ 	.word	0x00000000
	.align		4
        /*001c*/ 	.word	0xfffffffc


//--------------------- .text._Z17finalReduceKernelPdS_i --------------------------
	.section	.text._Z17finalReduceKernelPdS_i,"ax",@progbits
	.align	128
        .global         _Z17finalReduceKernelPdS_i
        .type           _Z17finalReduceKernelPdS_i,@function
        .size           _Z17finalReduceKernelPdS_i,(.L_x_12 - _Z17finalReduceKernelPdS_i)
        .other          _Z17finalReduceKernelPdS_i,@"STO_CUDA_ENTRY STV_DEFAULT"
_Z17finalReduceKernelPdS_i:
.text._Z17finalReduceKernelPdS_i:
[----:B------:R-:W-:Y:S01]  /*0000*/  LDC R1, c[0x0][0x37c] ;  /* 0x0000df00ff017b82 */ /* 0x000fe20000000800 */
[----:B------:R-:W0:Y:S01]  /*0010*/  S2R R9, SR_TID.X ;  /* 0x0000000000097919 */ /* 0x000e220000002100 */
[----:B------:R-:W0:Y:S01]  /*0020*/  LDCU UR4, c[0x0][0x390] ;  /* 0x00007200ff0477ac */ /* 0x000e220008000800 */
[----:B------:R-:W-:Y:S01]  /*0030*/  CS2R R2, SRZ ;  /* 0x0000000000027805 */ /* 0x000fe2000001ff00 */
[----:B------:R-:W1:Y:S01]  /*0040*/  LDCU.64 UR6, c[0x0][0x358] ;  /* 0x00006b00ff0677ac */ /* 0x000e620008000a00 */
[----:B0-----:R-:W-:-:S13]  /*0050*/  ISETP.GE.U32.AND P0, PT, R9, UR4, PT ;  /* 0x0000000409007c0c */ /* 0x001fda000bf06070 */
[----:B------:R-:W0:Y:S02]  /*0060*/  @!P0 LDC.64 R4, c[0x0][0x380] ;  /* 0x0000e000ff048b82 */ /* 0x000e240000000a00 */
[----:B0-----:R-:W-:-:S05]  /*0070*/  @!P0 IMAD.WIDE.U32 R4, R9, 0x8, R4 ;  /* 0x0000000809048825 */ /* 0x001fca00078e0004 */
[----:B-1----:R-:W2:Y:S01]  /*0080*/  @!P0 LDG.E.64 R2, desc[UR6][R4.64] ;  /* 0x0000000604028981 */ /* 0x002ea2000c1e1b00 */
[----:B------:R-:W0:Y:S01]  /*0090*/  S2UR UR5, SR_CgaCtaId ;  /* 0x00000000000579c3 */ /* 0x000e220000008800 */
[----:B------:R-:W-:Y:S01]  /*00a0*/  UMOV UR4, 0x400 ;  /* 0x0000040000047882 */ /* 0x000fe20000000000 */
[----:B------:R-:W1:Y:S01]  /*00b0*/  LDCU UR8, c[0x0][0x360] ;  /* 0x00006c00ff0877ac */ /* 0x000e620008000800 */
[----:B------:R-:W-:Y:S01]  /*00c0*/  ISETP.NE.AND P0, PT, R9, RZ, PT ;  /* 0x000000ff0900720c */ /* 0x000fe20003f05270 */
[----:B-1----:R-:W-:Y:S02]  /*00d0*/  UISETP.GE.U32.AND UP0, UPT, UR8, 0x2, UPT ;  /* 0x000000020800788c */ /* 0x002fe4000bf06070 */
[----:B0-----:R-:W-:-:S06]  /*00e0*/  ULEA UR4, UR5, UR4, 0x18 ;  /* 0x0000000405047291 */ /* 0x001fcc000f8ec0ff */
[----:B------:R-:W-:-:S05]  /*00f0*/  LEA R7, R9, UR4, 0x3 ;  /* 0x0000000409077c11 */ /* 0x000fca000f8e18ff */
[----:B--2---:R0:W-:Y:S01]  /*0100*/  STS.64 [R7], R2 ;  /* 0x0000000207007388 */ /* 0x0041e20000000a00 */
[----:B------:R-:W-:Y:S06]  /*0110*/  BAR.SYNC.DEFER_BLOCKING 0x0 ;  /* 0x0000000000007b1d */ /* 0x000fec0000010000 */
[----:B------:R-:W-:Y:S05]  /*0120*/  BRA.U !UP0, `(.L_x_0) ;  /* 0x0000000108307547 */ /* 0x000fea000b800000 */
[----:B------:R-:W-:-:S07]  /*0130*/  IMAD.U32 R0, RZ, RZ, UR8 ;  /* 0x00000008ff007e24 */ /* 0x000fce000f8e00ff */
.L_x_1:
[----:B------:R-:W-:-:S04]  /*0140*/  SHF.R.U32.HI R8, RZ, 0x1, R0 ;  /* 0x00000001ff087819 */ /* 0x000fc80000011600 */
[----:B------:R-:W-:-:S13]  /*0150*/  ISETP.GE.U32.AND P1, PT, R9, R8, PT ;  /* 0x000000080900720c */ /* 0x000fda0003f26070 */
[----:B------:R-:W-:Y:S01]  /*0160*/  @!P1 IMAD R6, R8, 0x8, R7 ;  /* 0x0000000808069824 */ /* 0x000fe200078e0207 */
[----:B------:R-:W-:Y:S04]  /*0170*/  @!P1 LDS.64 R4, [R7] ;  /* 0x0000000007049984 */ /* 0x000fe80000000a00 */
[----:B0-----:R-:W0:Y:S02]  /*0180*/  @!P1 LDS.64 R2, [R6] ;  /* 0x0000000006029984 */ /* 0x001e240000000a00 */
[----:B0-----:R-:W-:-:S07]  /*0190*/  @!P1 DADD R2, R2, R4 ;  /* 0x0000000002029229 */ /* 0x001fce0000000004 */
[----:B------:R1:W-:Y:S01]  /*01a0*/  @!P1 STS.64 [R7], R2 ;  /* 0x0000000207009388 */ /* 0x0003e20000000a00 */
[----:B------:R-:W-:Y:S01]  /*01b0*/  BAR.SYNC.DEFER_BLOCKING 0x0 ;  /* 0x0000000000007b1d */ /* 0x000fe20000010000 */
[----:B------:R-:W-:Y:S01]  /*01c0*/  ISETP.GT.U32.AND P1, PT, R0, 0x3, PT ;  /* 0x000000030000780c */ /* 0x000fe20003f24070 */
[----:B------:R-:W-:-:S12]  /*01d0*/  IMAD.MOV.U32 R0, RZ, RZ, R8 ;  /* 0x000000ffff007224 */ /* 0x000fd800078e0008 */
[----:B-1----:R-:W-:Y:S05]  /*01e0*/  @P1 BRA `(.L_x_1) ;  /* 0xfffffffc00d41947 */ /* 0x002fea000383ffff */
.L_x_0:
[----:B------:R-:W-:Y:S05]  /*01f0*/  @P0 EXIT ;  /* 0x000000000000094d */ /* 0x000fea0003800000 */
[----:B------:R-:W1:Y:S01]  /*0200*/  S2UR UR5, SR_CgaCtaId ;  /* 0x00000000000579c3 */ /* 0x000e620000008800 */
[----:B------:R-:W-:-:S07]  /*0210*/  UMOV UR4, 0x400 ;  /* 0x0000040000047882 */ /* 0x000fce0000000000 */
[----:B------:R-:W2:Y:S01]  /*0220*/  LDC.64 R4, c[0x0][0x388] ;  /* 0x0000e200ff047b82 */ /* 0x000ea20000000a00 */
[----:B-1----:R-:W-:-:S09]  /*0230*/  ULEA UR4, UR5, UR4, 0x18 ;  /* 0x0000000405047291 */ /* 0x002fd2000f8ec0ff */
[----:B0-----:R-:W2:Y:S04]  /*0240*/  LDS.64 R2, [UR4] ;  /* 0x00000004ff027984 */ /* 0x001ea80008000a00 */
[----:B--2---:R-:W-:Y:S01]  /*0250*/  STG.E.64 desc[UR6][R4.64], R2 ;  /* 0x0000000204007986 */ /* 0x004fe2000c101b06 */
[----:B------:R-:W-:Y:S05]  /*0260*/  EXIT ;  /* 0x000000000000794d */ /* 0x000fea0003800000 */
.L_x_2:
[----:B------:R-:W-:-:S00]  /*0270*/  BRA `(.L_x_2) ;  /* 0xfffffffc00fc7947 */ /* 0x000fc0000383ffff */
[----:B------:R-:W-:-:S00]  /*0280*/  NOP ;  /* 0x0000000000007918 */ /* 0x000fc00000000000 */
[----:B------:R-:W-:-:S00]  /*0290*/  NOP ;  /* 0x0000000000007918 */ /* 0x000fc00000000000 */
[----:B------:R-:W-:-:S00]  /*02a0*/  NOP ;  /* 0x0000000000007918 */ /* 0x000fc00000000000 */
[----:B------:R-:W-:-:S00]  /*02b0*/  NOP ;  /* 0x0000000000007918 */ /* 0x000fc00000000000 */
[----:B------:R-:W-:-:S00]  /*02c0*/  NOP ;  /* 0x0000000000007918 */ /* 0x000fc00000000000 */
[----:B------:R-:W-:-:S00]  /*02d0*/  NOP ;  /* 0x0000000000007918 */ /* 0x000fc00000000000 */
[----:B------:R-:W-:-:S00]  /*02e0*/  NOP ;  /* 0x0000000000007918 */ /* 0x000fc00000000000 */
[----:B------:R-:W-:-:S00]  /*02f0*/  NOP ;  /* 0x0000000000007918 */ /* 0x000fc00000000000 */
.L_x_12:


//--------------------- .text._Z8Kernel07PdS_i    --------------------------
	.section	.text._Z8Kernel07PdS_i,"ax",@progbits
	.align	128
        .global         _Z8Kernel07PdS_i
        .type           _Z8Kernel07PdS_i,@function
        .size           _Z8Kernel07PdS_i,(.L_x_13 - _Z8Kernel07PdS_i)
        .other          _Z8Kernel07PdS_i,@"STO_CUDA_ENTRY STV_DEFAULT"
_Z8Kernel07PdS_i:
.text._Z8Kernel07PdS_i:
[----:B------:R-:W-:Y:S01]  /*0000*/  LDC R1, c[0x0][0x37c] ;  /* 0x0000df00ff017b82 */ /* 0x000fe20000000800 */
[----:B------:R-:W0:Y:S07]  /*0010*/  S2R R3, SR_TID.X ;  /* 0x0000000000037919 */ /* 0x000e2e0000002100 */
[----:B------:R-:W1:Y:S01]  /*0020*/  S2UR UR5, SR_CgaCtaId ;  /* 0x00000000000579c3 */ /* 0x000e620000008800 */
[----:B------:R-:W2:Y:S01]  /*0030*/  LDCU UR8, c[0x0][0x360] ;  /* 0x00006c00ff0877ac */ /* 0x000ea20008000800 */
[----:B------:R-:W-:Y:S01]  /*0040*/  BSSY.RECONVERGENT B0, `(.L_x_3) ;  /* 0x000001f000007945 */ /* 0x000fe20003800200 */
[----:B------:R-:W3:Y:S01]  /*0050*/  S2R R0, SR_CTAID.X ;  /* 0x0000000000007919 */ /* 0x000ee20000002500 */
[----:B------:R-:W-:Y:S01]  /*0060*/  UMOV UR4, 0x400 ;  /* 0x0000040000047882 */ /* 0x000fe20000000000 */
[----:B------:R-:W4:Y:S01]  /*0070*/  LDCU.64 UR6, c[0x0][0x358] ;  /* 0x00006b00ff0677ac */ /* 0x000f220008000a00 */
[----:B--2---:R-:W-:Y:S01]  /*0080*/  IMAD.U32 R8, RZ, RZ, UR8 ;  /* 0x00000008ff087e24 */ /* 0x004fe2000f8e00ff */
[----:B-1----:R-:W-:Y:S01]  /*0090*/  ULEA UR4, UR5, UR4, 0x18 ;  /* 0x0000000405047291 */ /* 0x002fe2000f8ec0ff */
[----:B------:R-:W1:Y:S05]  /*00a0*/  LDCU UR5, c[0x0][0x390] ;  /* 0x00007200ff0577ac */ /* 0x000e6a0008000800 */
[----:B0-----:R-:W-:Y:S01]  /*00b0*/  LEA R2, R3, UR4, 0x3 ;  /* 0x0000000403027c11 */ /* 0x001fe2000f8e18ff */
[----:B------:R-:W-:-:S04]  /*00c0*/  USHF.L.U32 UR4, UR8, 0x1, URZ ;  /* 0x0000000108047899 */ /* 0x000fc800080006ff */
[----:B------:R0:W-:Y:S02]  /*00d0*/  STS.64 [R2], RZ ;  /* 0x000000ff02007388 */ /* 0x0001e40000000a00 */
[----:B---3--:R-:W-:-:S05]  /*00e0*/  IMAD R6, R0, UR4, R3 ;  /* 0x0000000400067c24 */ /* 0x008fca000f8e0203 */
[----:B-1----:R-:W-:-:S13]  /*00f0*/  ISETP.GE.U32.AND P0, PT, R6, UR5, PT ;  /* 0x0000000506007c0c */ /* 0x002fda000bf06070 */
[----:B0---4-:R-:W-:Y:S05]  /*0100*/  @P0 BRA `(.L_x_4) ;  /* 0x0000000000480947 */ /* 0x011fea0003800000 */
[----:B------:R-:W0:Y:S01]  /*0110*/  LDC R16, c[0x0][0x370] ;  /* 0x0000dc00ff107b82 */ /* 0x000e220000000800 */
[----:B------:R-:W-:Y:S01]  /*0120*/  BSSY.RECONVERGENT B1, `(.L_x_5) ;  /* 0x000000f000017945 */ /* 0x000fe20003800200 */
[----:B------:R-:W-:Y:S01]  /*0130*/  IMAD.MOV.U32 R9, RZ, RZ, R6 ;  /* 0x000000ffff097224 */ /* 0x000fe200078e0006 */
[----:B------:R-:W-:-:S05]  /*0140*/  CS2R R6, SRZ ;  /* 0x0000000000067805 */ /* 0x000fca000001ff00 */
[----:B------:R-:W1:Y:S01]  /*0150*/  LDC.64 R4, c[0x0][0x380] ;  /* 0x0000e000ff047b82 */ /* 0x000e620000000a00 */
[----:B0-----:R-:W-:-:S07]  /*0160*/  IMAD R16, R16, UR4, RZ ;  /* 0x0000000410107c24 */ /* 0x001fce000f8e02ff */
.L_x_6:
[----:B------:R-:W-:Y:S02]  /*0170*/  IMAD.IADD R13, R8, 0x1, R9 ;  /* 0x00000001080d7824 */ /* 0x000fe400078e0209 */
[----:B-1----:R-:W-:-:S04]  /*0180*/  IMAD.WIDE.U32 R10, R9, 0x8, R4 ;  /* 0x00000008090a7825 */ /* 0x002fc800078e0004 */
[----:B------:R-:W-:Y:S02]  /*0190*/  IMAD.WIDE.U32 R12, R13, 0x8, R4 ;  /* 0x000000080d0c7825 */ /* 0x000fe400078e0004 */
[----:B------:R-:W2:Y:S04]  /*01a0*/  LDG.E.64 R10, desc[UR6][R10.64] ;  /* 0x000000060a0a7981 */ /* 0x000ea8000c1e1b00 */
[----:B------:R-:W2:Y:S01]  /*01b0*/  LDG.E.64 R12, desc[UR6][R12.64] ;  /* 0x000000060c0c7981 */ /* 0x000ea2000c1e1b00 */
[----:B------:R-:W-:-:S04]  /*01c0*/  IADD3 R9, PT, PT, R16, R9, RZ ;  /* 0x0000000910097210 */ /* 0x000fc80007ffe0ff */
[----:B------:R-:W-:Y:S01]  /*01d0*/  ISETP.GE.U32.AND P0, PT, R9, UR5, PT ;  /* 0x0000000509007c0c */ /* 0x000fe2000bf06070 */
[----:B--2---:R-:W-:-:S08]  /*01e0*/  DADD R14, R10, R12 ;  /* 0x000000000a0e7229 */ /* 0x004fd0000000000c */
[----:B------:R-:W-:-:S04]  /*01f0*/  DADD R6, R14, R6 ;  /* 0x000000000e067229 */ /* 0x000fc80000000006 */
[----:B------:R-:W-:Y:S07]  /*0200*/  @!P0 BRA `(.L_x_6) ;  /* 0xfffffffc00d88947 */ /* 0x000fee000383ffff */
[----:B------:R-:W-:Y:S05]  /*0210*/  BSYNC.RECONVERGENT B1 ;  /* 0x0000000000017941 */ /* 0x000fea0003800200 */
.L_x_5:
[----:B------:R0:W-:Y:S02]  /*0220*/  STS.64 [R2], R6 ;  /* 0x0000000602007388 */ /* 0x0001e40000000a00 */
.L_x_4:
[----:B------:R-:W-:Y:S05]  /*0230*/  BSYNC.RECONVERGENT B0 ;  /* 0x0000000000007941 */ /* 0x000fea0003800200 */
.L_x_3:
[----:B------:R-:W-:Y:S01]  /*0240*/  BAR.SYNC.DEFER_BLOCKING 0x0 ;  /* 0x0000000000007b1d */ /* 0x000fe20000010000 */
[----:B------:R-:W-:Y:S02]  /*0250*/  ISETP.GE.U32.AND P1, PT, R8, 0x42, PT ;  /* 0x000000420800780c */ /* 0x000fe40003f26070 */
[----:B------:R-:W-:-:S11]  /*0260*/  ISETP.GT.U32.AND P0, PT, R3, 0x1f, PT ;  /* 0x0000001f0300780c */ /* 0x000fd60003f04070 */
[----:B------:R-:W-:Y:S05]  /*0270*/  @!P1 BRA `(.L_x_7) ;  /* 0x00000000002c9947 */ /* 0x000fea0003800000 */
.L_x_8:
[----:B------:R-:W-:-:S04]  /*0280*/  SHF.R.U32.HI R10, RZ, 0x1, R8 ;  /* 0x00000001ff0a7819 */ /* 0x000fc80000011608 */
[----:B------:R-:W-:-:S13]  /*0290*/  ISETP.GE.U32.AND P1, PT, R3, R10, PT ;  /* 0x0000000a0300720c */ /* 0x000fda0003f26070 */
[----:B------:R-:W-:Y:S01]  /*02a0*/  @!P1 IMAD R9, R10, 0x8, R2 ;  /* 0x000000080a099824 */ /* 0x000fe200078e0202 */
[----:B0-----:R-:W-:Y:S04]  /*02b0*/  @!P1 LDS.64 R6, [R2] ;  /* 0x0000000002069984 */ /* 0x001fe80000000a00 */
[----:B------:R-:W0:Y:S02]  /*02c0*/  @!P1 LDS.64 R4, [R9] ;  /* 0x0000000009049984 */ /* 0x000e240000000a00 */
[----:B0-----:R-:W-:-:S07]  /*02d0*/  @!P1 DADD R4, R4, R6 ;  /* 0x0000000004049229 */ /* 0x001fce0000000006 */
[----:B------:R1:W-:Y:S01]  /*02e0*/  @!P1 STS.64 [R2], R4 ;  /* 0x0000000402009388 */ /* 0x0003e20000000a00 */
[----:B------:R-:W-:Y:S01]  /*02f0*/  BAR.SYNC.DEFER_BLOCKING 0x0 ;  /* 0x0000000000007b1d */ /* 0x000fe20000010000 */
[----:B------:R-:W-:Y:S02]  /*0300*/  ISETP.GT.U32.AND P1, PT, R8, 0x83, PT ;  /* 0x000000830800780c */ /* 0x000fe40003f24070 */
[----:B------:R-:W-:-:S11]  /*0310*/  MOV R8, R10 ;  /* 0x0000000a00087202 */ /* 0x000fd60000000f00 */
[----:B-1----:R-:W-:Y:S05]  /*0320*/  @P1 BRA `(.L_x_8) ;  /* 0xfffffffc00d41947 */ /* 0x002fea000383ffff */
.L_x_7:
[----:B------:R-:W-:Y:S05]  /*0330*/  @P0 EXIT ;  /* 0x000000000000094d */ /* 0x000fea0003800000 */
[----:B------:R-:W-:Y:S01]  /*0340*/  LDS.64 R4, [R2+0x100] ;  /* 0x0001000002047984 */ /* 0x000fe20000000a00 */
[----:B------:R-:W-:-:S03]  /*0350*/  ISETP.NE.AND P0, PT, R3, RZ, PT ;  /* 0x000000ff0300720c */ /* 0x000fc60003f05270 */
[----:B0-----:R-:W0:Y:S02]  /*0360*/  LDS.64 R6, [R2] ;  /* 0x0000000002067984 */ /* 0x001e240000000a00 */
[----:B0-----:R-:W-:-:S07]  /*0370*/  DADD R4, R4, R6 ;  /* 0x0000000004047229 */ /* 0x001fce0000000006 */
[----:B------:R-:W-:Y:S04]  /*0380*/  STS.64 [R2], R4 ;  /* 0x0000000402007388 */ /* 0x000fe80000000a00 */
[----:B------:R-:W-:Y:S04]  /*0390*/  LDS.64 R6, [R2+0x80] ;  /* 0x0000800002067984 */ /* 0x000fe80000000a00 */
[----:B------:R-:W0:Y:S02]  /*03a0*/  LDS.64 R8, [R2] ;  /* 0x0000000002087984 */ /* 0x000e240000000a00 */
        /* <DEDUP_REMOVED lines=17> */
[----:B------:R0:W-:Y:S01]  /*04c0*/  STS.64 [R2], R6 ;  /* 0x0000000602007388 */ /* 0x0001e20000000a00 */
[----:B------:R-:W-:Y:S05]  /*04d0*/  @P0 EXIT ;  /* 0x000000000000094d */ /* 0x000fea0003800000 */
[----:B------:R-:W1:Y:S01]  /*04e0*/  S2UR UR5, SR_CgaCtaId ;  /* 0x00000000000579c3 */ /* 0x000e620000008800 */
[----:B------:R-:W-:-:S07]  /*04f0*/  UMOV UR4, 0x400 ;  /* 0x0000040000047882 */ /* 0x000fce0000000000 */
[----:B------:R-:W2:Y:S01]  /*0500*/  LDC.64 R4, c[0x0][0x388] ;  /* 0x0000e200ff047b82 */ /* 0x000ea20000000a00 */
[----:B-1----:R-:W-:Y:S01]  /*0510*/  ULEA UR4, UR5, UR4, 0x18 ;  /* 0x0000000405047291 */ /* 0x002fe2000f8ec0ff */
[----:B--2---:R-:W-:-:S08]  /*0520*/  IMAD.WIDE.U32 R4, R0, 0x8, R4 ;  /* 0x0000000800047825 */ /* 0x004fd000078e0004 */
[----:B0-----:R-:W0:Y:S04]  /*0530*/  LDS.64 R2, [UR4] ;  /* 0x00000004ff027984 */ /* 0x001e280008000a00 */
[----:B0-----:R-:W-:Y:S01]  /*0540*/  STG.E.64 desc[UR6][R4.64], R2 ;  /* 0x0000000204007986 */ /* 0x001fe2000c101b06 */
[----:B------:R-:W-:Y:S05]  /*0550*/  EXIT ;  /* 0x000000000000794d */ /* 0x000fea0003800000 */
.L_x_9:
        /* <DEDUP_REMOVED lines=10> */
.L_x_13:


//--------------------- .text._Z12gpu_ResidualPdS_S_S_i --------------------------
	.section	.text._Z12gpu_ResidualPdS_S_S_i,"ax",@progbits
	.align	128
        .global         _Z12gpu_ResidualPdS_S_S_i
        .type           _Z12gpu_ResidualPdS_S_S_i,@function
        .size           _Z12gpu_ResidualPdS_S_S_i,(.L_x_14 - _Z12gpu_ResidualPdS_S_S_i)
        .other          _Z12gpu_ResidualPdS_S_S_i,@"STO_CUDA_ENTRY STV_DEFAULT"
_Z12gpu_ResidualPdS_S_S_i:
.text._Z12gpu_ResidualPdS_S_S_i:
[----:B------:R-:W-:Y:S01]  /*0000*/  LDC R1, c[0x0][0x37c] ;  /* 0x0000df00ff017b82 */ /* 0x000fe20000000800 */
[----:B------:R-:W0:Y:S07]  /*0010*/  S2R R3, SR_TID.X ;  /* 0x0000000000037919 */ /* 0x000e2e0000002100 */
[----:B------:R-:W0:Y:S01]  /*0020*/  S2UR UR5, SR_CTAID.X ;  /* 0x00000000000579c3 */ /* 0x000e220000002500 */
[----:B------:R-:W1:Y:S01]  /*0030*/  LDCU UR7, c[0x0][0x3a0] ;  /* 0x00007400ff0777ac */ /* 0x000e620008000800 */
[----:B------:R-:W2:Y:S06]  /*0040*/  S2R R2, SR_TID.Y ;  /* 0x0000000000027919 */ /* 0x000eac0000002200 */
[----:B------:R-:W0:Y:S08]  /*0050*/  LDC R0, c[0x0][0x360] ;  /* 0x0000d800ff007b82 */ /* 0x000e300000000800 */
[----:B------:R-:W2:Y:S01]  /*0060*/  S2UR UR6, SR_CTAID.Y ;  /* 0x00000000000679c3 */ /* 0x000ea20000002600 */
[----:B-1----:R-:W-:-:S07]  /*0070*/  UIADD3 UR4, UPT, UPT, UR7, -0x1, URZ ;  /* 0xffffffff07047890 */ /* 0x002fce000fffe0ff */
[----:B------:R-:W2:Y:S01]  /*0080*/  LDC R11, c[0x0][0x364] ;  /* 0x0000d900ff0b7b82 */ /* 0x000ea20000000800 */
[----:B0-----:R-:W-:-:S05]  /*0090*/  IMAD R0, R0, UR5, R3 ;  /* 0x0000000500007c24 */ /* 0x001fca000f8e0203 */
[----:B------:R-:W-:-:S04]  /*00a0*/  ISETP.GE.U32.AND P0, PT, R0, UR4, PT ;  /* 0x0000000400007c0c */ /* 0x000fc8000bf06070 */
[C---:B------:R-:W-:Y:S01]  /*00b0*/  ISETP.EQ.OR P0, PT, R0.reuse, RZ, P0 ;  /* 0x000000ff0000720c */ /* 0x040fe20000702670 */
[----:B--2---:R-:W-:Y:S01]  /*00c0*/  IMAD R11, R11, UR6, R2 ;  /* 0x000000060b0b7c24 */ /* 0x004fe2000f8e0202 */
[----:B------:R-:W-:-:S04]  /*00d0*/  IADD3 R2, PT, PT, R0, -0x1, RZ ;  /* 0xffffffff00027810 */ /* 0x000fc80007ffe0ff */
[----:B------:R-:W-:-:S04]  /*00e0*/  ISETP.EQ.OR P0, PT, R11, RZ, P0 ;  /* 0x000000ff0b00720c */ /* 0x000fc80000702670 */
[----:B------:R-:W-:Y:S01]  /*00f0*/  ISETP.GE.U32.OR P0, PT, R11, UR4, P0 ;  /* 0x000000040b007c0c */ /* 0x000fe20008706470 */
[----:B------:R-:W-:-:S06]  /*0100*/  UIADD3 UR4, UPT, UPT, UR7, -0x2, URZ ;  /* 0xfffffffe07047890 */ /* 0x000fcc000fffe0ff */
[----:B------:R-:W-:-:S06]  /*0110*/  IMAD R10, R2, UR4, RZ ;  /* 0x00000004020a7c24 */ /* 0x000fcc000f8e02ff */
[----:B------:R-:W-:Y:S05]  /*0120*/  @P0 EXIT ;  /* 0x000000000000094d */ /* 0x000fea0003800000 */
[----:B------:R-:W0:Y:S01]  /*0130*/  LDC.64 R2, c[0x0][0x388] ;  /* 0x0000e200ff027b82 */ /* 0x000e220000000a00 */
[----:B------:R-:W1:Y:S01]  /*0140*/  LDCU.64 UR4, c[0x0][0x358] ;  /* 0x00006b00ff0477ac */ /* 0x000e620008000a00 */
[----:B------:R-:W-:-:S06]  /*0150*/  IMAD R7, R0, UR7, R11 ;  /* 0x0000000700077c24 */ /* 0x000fcc000f8e020b */
[----:B------:R-:W2:Y:S08]  /*0160*/  LDC.64 R4, c[0x0][0x380] ;  /* 0x0000e000ff047b82 */ /* 0x000eb00000000a00 */
[----:B------:R-:W3:Y:S01]  /*0170*/  LDC.64 R8, c[0x0][0x390] ;  /* 0x0000e400ff087b82 */ /* 0x000ee20000000a00 */
[----:B0-----:R-:W-:-:S07]  /*0180*/  IMAD.WIDE.U32 R2, R7, 0x8, R2 ;  /* 0x0000000807027825 */ /* 0x001fce00078e0002 */
[----:B------:R-:W0:Y:S01]  /*0190*/  LDC.64 R12, c[0x0][0x398] ;  /* 0x0000e600ff0c7b82 */ /* 0x000e220000000a00 */
[----:B-1----:R-:W4:Y:S01]  /*01a0*/  LDG.E.64 R2, desc[UR4][R2.64] ;  /* 0x0000000402027981 */ /* 0x002f22000c1e1b00 */
[----:B--2---:R-:W-:-:S06]  /*01b0*/  IMAD.WIDE.U32 R4, R7, 0x8, R4 ;  /* 0x0000000807047825 */ /* 0x004fcc00078e0004 */
[----:B------:R-:W4:Y:S01]  /*01c0*/  LDG.E.64 R4, desc[UR4][R4.64] ;  /* 0x0000000404047981 */ /* 0x000f22000c1e1b00 */
[----:B------:R-:W-:-:S05]  /*01d0*/  IADD3 R15, PT, PT, R11, -0x1, R10 ;  /* 0xffffffff0b0f7810 */ /* 0x000fca0007ffe00a */
[----:B---3--:R-:W-:-:S04]  /*01e0*/  IMAD.WIDE.U32 R8, R15, 0x8, R8 ;  /* 0x000000080f087825 */ /* 0x008fc800078e0008 */
[----:B0-----:R-:W-:Y:S01]  /*01f0*/  IMAD.WIDE.U32 R12, R15, 0x8, R12 ;  /* 0x000000080f0c7825 */ /* 0x001fe200078e000c */
[----:B----4-:R-:W-:-:S08]  /*0200*/  DADD R6, R2, -R4 ;  /* 0x0000000002067229 */ /* 0x010fd00000000804 */
[----:B------:R-:W-:Y:S01]  /*0210*/  DMUL R10, R6, R6 ;  /* 0x00000006060a7228 */ /* 0x000fe20000000000 */
[----:B------:R-:W-:Y:S06]  /*0220*/  STG.E.64 desc[UR4][R8.64], R6 ;  /* 0x0000000608007986 */ /* 0x000fec000c101b04 */
[----:B------:R-:W-:Y:S01]  /*0230*/  STG.E.64 desc[UR4][R12.64], R10 ;  /* 0x0000000a0c007986 */ /* 0x000fe2000c101b04 */
[----:B------:R-:W-:Y:S05]  /*0240*/  EXIT ;  /* 0x000000000000794d */ /* 0x000fea0003800000 */
.L_x_10:
        /* <DEDUP_REMOVED lines=11> */
.L_x_14:


//--------------------- .text._Z8gpu_HeatPdS_i    --------------------------
	.section	.text._Z8gpu_HeatPdS_i,"ax",@progbits
	.align	128
        .global         _Z8gpu_HeatPdS_i
        .type           _Z8gpu_HeatPdS_i,@function
        .size           _Z8gpu_HeatPdS_i,(.L_x_15 - _Z8gpu_HeatPdS_i)
        .other          _Z8gpu_HeatPdS_i,@"STO_CUDA_ENTRY STV_DEFAULT"
_Z8gpu_HeatPdS_i:
.text._Z8gpu_HeatPdS_i:
[----:B------:R-:W-:Y:S01]  /*0000*/  LDC R1, c[0x0][0x37c] ;  /* 0x0000df00ff017b82 */ /* 0x000fe20000000800 */
[----:B------:R-:W0:Y:S07]  /*0010*/  S2R R0, SR_TID.Y ;  /* 0x0000000000007919 */ /* 0x000e2e0000002200 */
[----:B------:R-:W0:Y:S01]  /*0020*/  S2UR UR4, SR_CTAID.Y ;  /* 0x00000000000479c3 */ /* 0x000e220000002600 */
[----:B------:R-:W1:Y:S07]  /*0030*/  S2R R5, SR_TID.X ;  /* 0x0000000000057919 */ /* 0x000e6e0000002100 */
[----:B------:R-:W0:Y:S08]  /*0040*/  LDC R3, c[0x0][0x364] ;  /* 0x0000d900ff037b82 */ /* 0x000e300000000800 */
[----:B------:R-:W2:Y:S08]  /*0050*/  LDC R14, c[0x0][0x390] ;  /* 0x0000e400ff0e7b82 */ /* 0x000eb00000000800 */
[----:B------:R-:W1:Y:S08]  /*0060*/  S2UR UR5, SR_CTAID.X ;  /* 0x00000000000579c3 */ /* 0x000e700000002500 */
[----:B------:R-:W1:Y:S01]  /*0070*/  LDC R4, c[0x0][0x360] ;  /* 0x0000d800ff047b82 */ /* 0x000e620000000800 */
[----:B0-----:R-:W-:-:S02]  /*0080*/  IMAD R3, R3, UR4, R0 ;  /* 0x0000000403037c24 */ /* 0x001fc4000f8e0200 */
[----:B--2---:R-:W-:-:S05]  /*0090*/  VIADD R2, R14, 0xffffffff ;  /* 0xffffffff0e027836 */ /* 0x004fca0000000000 */
[----:B------:R-:W-:-:S04]  /*00a0*/  ISETP.GE.AND P0, PT, R3, R2, PT ;  /* 0x000000020300720c */ /* 0x000fc80003f06270 */
[----:B------:R-:W-:Y:S01]  /*00b0*/  ISETP.EQ.OR P0, PT, R3, RZ, P0 ;  /* 0x000000ff0300720c */ /* 0x000fe20000702670 */
[----:B-1----:R-:W-:-:S05]  /*00c0*/  IMAD R0, R4, UR5, R5 ;  /* 0x0000000504007c24 */ /* 0x002fca000f8e0205 */
[----:B------:R-:W-:-:S04]  /*00d0*/  ISETP.LT.OR P0, PT, R0, 0x1, P0 ;  /* 0x000000010000780c */ /* 0x000fc80000701670 */
[----:B------:R-:W-:-:S13]  /*00e0*/  ISETP.GE.OR P0, PT, R0, R2, P0 ;  /* 0x000000020000720c */ /* 0x000fda0000706670 */
[----:B------:R-:W-:Y:S05]  /*00f0*/  @P0 EXIT ;  /* 0x000000000000094d */ /* 0x000fea0003800000 */
[----:B------:R-:W0:Y:S01]  /*0100*/  LDCU.64 UR6, c[0x0][0x388] ;  /* 0x00007100ff0677ac */ /* 0x000e220008000a00 */
[----:B------:R-:W1:Y:S01]  /*0110*/  LDC.64 R12, c[0x0][0x388] ;  /* 0x0000e200ff0c7b82 */ /* 0x000e620000000a00 */
[-C--:B------:R-:W-:Y:S01]  /*0120*/  IMAD R3, R3, R14.reuse, RZ ;  /* 0x0000000e03037224 */ /* 0x080fe200078e02ff */
[----:B------:R-:W2:Y:S04]  /*0130*/  LDCU.64 UR4, c[0x0][0x358] ;  /* 0x00006b00ff0477ac */ /* 0x000ea80008000a00 */
[C---:B------:R-:W-:Y:S02]  /*0140*/  IADD3 R2, P0, PT, R0.reuse, R3, RZ ;  /* 0x0000000300027210 */ /* 0x040fe40007f1e0ff */
[----:B------:R-:W-:Y:S02]  /*0150*/  IADD3 R15, PT, PT, R0, -R14, R3 ;  /* 0x8000000e000f7210 */ /* 0x000fe40007ffe003 */
[----:B------:R-:W-:-:S02]  /*0160*/  LEA.HI.X.SX32 R5, R3, RZ, 0x1, P0 ;  /* 0x000000ff03057211 */ /* 0x000fc400000f0eff */
[----:B0-----:R-:W-:-:S04]  /*0170*/  LEA R4, P0, R2, UR6, 0x3 ;  /* 0x0000000602047c11 */ /* 0x001fc8000f8018ff */
[----:B------:R-:W-:Y:S01]  /*0180*/  LEA.HI.X R5, R2, UR7, R5, 0x3, P0 ;  /* 0x0000000702057c11 */ /* 0x000fe200080f1c05 */
[----:B-1----:R-:W-:-:S04]  /*0190*/  IMAD.WIDE R10, R15, 0x8, R12 ;  /* 0x000000080f0a7825 */ /* 0x002fc800078e020c */
[----:B--2---:R-:W2:Y:S04]  /*01a0*/  LDG.E.64 R6, desc[UR4][R4.64+-0x8] ;  /* 0xfffff80404067981 */ /* 0x004ea8000c1e1b00 */
[----:B------:R-:W2:Y:S01]  /*01b0*/  LDG.E.64 R8, desc[UR4][R4.64+0x8] ;  /* 0x0000080404087981 */ /* 0x000ea2000c1e1b00 */
[----:B------:R-:W-:-:S03]  /*01c0*/  IMAD R15, R14, 0x2, R15 ;  /* 0x000000020e0f7824 */ /* 0x000fc600078e020f */
[----:B------:R-:W3:Y:S01]  /*01d0*/  LDG.E.64 R10, desc[UR4][R10.64] ;  /* 0x000000040a0a7981 */ /* 0x000ee2000c1e1b00 */
[----:B------:R-:W-:-:S06]  /*01e0*/  IMAD.WIDE R12, R15, 0x8, R12 ;  /* 0x000000080f0c7825 */ /* 0x000fcc00078e020c */
[----:B------:R-:W4:Y:S01]  /*01f0*/  LDG.E.64 R12, desc[UR4][R12.64] ;  /* 0x000000040c0c7981 */ /* 0x000f22000c1e1b00 */
[----:B------:R-:W-:Y:S01]  /*0200*/  IMAD.IADD R3, R0, 0x1, R3 ;  /* 0x0000000100037824 */ /* 0x000fe200078e0203 */
[----:B--2---:R-:W-:Y:S01]  /*0210*/  DADD R6, R6, R8 ;  /* 0x0000000006067229 */ /* 0x004fe20000000008 */
[----:B------:R-:W0:Y:S07]  /*0220*/  LDC.64 R8, c[0x0][0x380] ;  /* 0x0000e000ff087b82 */ /* 0x000e2e0000000a00 */
[----:B---3--:R-:W-:-:S08]  /*0230*/  DADD R6, R6, R10 ;  /* 0x0000000006067229 */ /* 0x008fd0000000000a */
[----:B----4-:R-:W-:-:S08]  /*0240*/  DADD R6, R6, R12 ;  /* 0x0000000006067229 */ /* 0x010fd0000000000c */
[----:B------:R-:W-:Y:S01]  /*0250*/  DMUL R6, R6, 0.25 ;  /* 0x3fd0000006067828 */ /* 0x000fe20000000000 */
[----:B0-----:R-:W-:-:S06]  /*0260*/  IMAD.WIDE R2, R3, 0x8, R8 ;  /* 0x0000000803027825 */ /* 0x001fcc00078e0208 */
[----:B------:R-:W-:Y:S01]  /*0270*/  STG.E.64 desc[UR4][R2.64], R6 ;  /* 0x0000000602007986 */ /* 0x000fe2000c101b04 */
[----:B------:R-:W-:Y:S05]  /*0280*/  EXIT ;  /* 0x000000000000794d */ /* 0x000fea0003800000 */
.L_x_11:
        /* <DEDUP_REMOVED lines=15> */
.L_x_15:


//--------------------- .nv.shared._Z17finalReduceKernelPdS_i --------------------------
	.section	.nv.shared._Z17finalReduceKernelPdS_i,"aw",@nobits
	.sectionflags	@""
	.align	16
	.zero		1024


//--------------------- .nv.shared.reserved.0     --------------------------
	.section	.nv.shared.reserved.0,"aw",@nobits
	.weak		__nv_reservedSMEM_offset_0_alias
	.size		__nv_reservedSMEM_offset_0_alias, 0, 64
	.other		__nv_reservedSMEM_offset_0_alias,@"STO_CUDA_RESERVED_SHARED STV_DEFAULT"
__nv_reservedSMEM_offset_0_alias:
	.zero		0
	.zero		64


//--------------------- .nv.shared._Z8Kernel07PdS_i --------------------------
	.section	.nv.shared._Z8Kernel07PdS_i,"aw",@nobits
	.sectionflags	@""
	.align	16
.nv.shared._Z8Kernel07PdS_i:
	.zero		9216


//--------------------- .nv.shared._Z12gpu_ResidualPdS_S_S_i --------------------------
	.section	.nv.shared._Z12gpu_ResidualPdS_S_S_i,"aw",@nobits
	.sectionflags	@""
	.align	16
	.zero		1024


//--------------------- .nv.shared._Z8gpu_HeatPdS_i --------------------------
	.section	.nv.shared._Z8gpu_HeatPdS_i,"aw",@nobits
	.sectionflags	@""
	.align	16
	.zero		1024


//--------------------- .nv.constant0._Z17finalReduceKernelPdS_i --------------------------
	.section	.nv.constant0._Z17finalReduceKernelPdS_i,"a",@progbits
	.sectionflags	@""
	.align	4
.nv.constant0._Z17finalReduceKernelPdS_i:
	.zero		916


//--------------------- .nv.constant0._Z8Kernel07PdS_i --------------------------
	.section	.nv.constant0._Z8Kernel07PdS_i,"a",@progbits
	.sectionflags	@""
	.align	4
.nv.constant0._Z8Kernel07PdS_i:
	.zero		916


//--------------------- .nv.constant0._Z12gpu_ResidualPdS_S_S_i --------------------------
	.section	.nv.constant0._Z12gpu_ResidualPdS_S_S_i,"a",@progbits
	.sectionflags	@""
	.align	4
.nv.constant0._Z12gpu_ResidualPdS_S_S_i:
	.zero		932


//--------------------- .nv.constant0._Z8gpu_HeatPdS_i --------------------------
	.section	.nv.constant0._Z8gpu_HeatPdS_i,"a",@progbits
	.sectionflags	@""
	.align	4
.nv.constant0._Z8gpu_HeatPdS_i:
	.zero		916


//--------------------- SYMBOLS --------------------------

	.type		.nv.reservedSmem.offset0,@object
	.size		.nv.reservedSmem.offset0,0x4
	.type		.nv.reservedSmem.cap,@object
	.size		.nv.reservedSmem.cap,0x4
